	.headerflags	@"EF_CUDA_TEXMODE_UNIFIED EF_CUDA_64BIT_ADDRESS EF_CUDA_ACCELERATORS EF_CUDA_SM90 EF_CUDA_VIRTUAL_SM(EF_CUDA_SM90)"
	.elftype	@"ET_EXEC"


//--------------------- .nv.info                  --------------------------
	.section	.nv.info,"",@"SHT_CUDA_INFO"
	.align	4


	//----- nvinfo : EIATTR_REGCOUNT
	.align		4
        /*0000*/ 	.byte	0x04, 0x2f
        /*0002*/ 	.short	(.L_3 - .L_2)
	.align		4
.L_2:
        /*0004*/ 	.word	index@(triton_poi_fused__native_batch_norm_legit_no_training_mul_sigmoid_24)
        /*0008*/ 	.word	0x00000017


	//----- nvinfo : EIATTR_MIN_STACK_SIZE
	.align		4
.L_3:
        /*000c*/ 	.byte	0x04, 0x12
        /*000e*/ 	.short	(.L_5 - .L_4)
	.align		4
.L_4:
        /*0010*/ 	.word	index@(triton_poi_fused__native_batch_norm_legit_no_training_mul_sigmoid_24)
        /*0014*/ 	.word	0x00000000


	//----- nvinfo : EIATTR_FRAME_SIZE
	.align		4
.L_5:
        /*0018*/ 	.byte	0x04, 0x11
        /*001a*/ 	.short	(.L_7 - .L_6)
	.align		4
.L_6:
        /*001c*/ 	.word	index@(triton_poi_fused__native_batch_norm_legit_no_training_mul_sigmoid_24)
        /*0020*/ 	.word	0x00000000


	//----- nvinfo : EIATTR_MIN_STACK_SIZE
	.align		4
.L_7:
        /*0024*/ 	.byte	0x04, 0x12
        /*0026*/ 	.short	(.L_9 - .L_8)
	.align		4
.L_8:
        /*0028*/ 	.word	index@(triton_poi_fused__native_batch_norm_legit_no_training_mul_sigmoid_24)
        /*002c*/ 	.word	0x00000000
.L_9:


//--------------------- .nv.info.triton_poi_fused__native_batch_norm_legit_no_training_mul_sigmoid_24 --------------------------
	.section	.nv.info.triton_poi_fused__native_batch_norm_legit_no_training_mul_sigmoid_24,"",@"SHT_CUDA_INFO"
	.sectionflags	@""
	.align	4


	//----- nvinfo : EIATTR_CUDA_API_VERSION
	.align		4
        /*0000*/ 	.byte	0x04, 0x37
        /*0002*/ 	.short	(.L_11 - .L_10)
.L_10:
        /*0004*/ 	.word	0x0000007c


	//----- nvinfo : EIATTR_KPARAM_INFO
	.align		4
.L_11:
        /*0008*/ 	.byte	0x04, 0x17
        /*000a*/ 	.short	(.L_13 - .L_12)
.L_12:
        /*000c*/ 	.word	0x00000000
        /*0010*/ 	.short	0x0006
        /*0012*/ 	.short	0x0030
        /*0014*/ 	.byte	0x00, 0xf0, 0x11, 0x00


	//----- nvinfo : EIATTR_KPARAM_INFO
	.align		4
.L_13:
        /*0018*/ 	.byte	0x04, 0x17
        /*001a*/ 	.short	(.L_15 - .L_14)
.L_14:
        /*001c*/ 	.word	0x00000000
        /*0020*/ 	.short	0x0005
        /*0022*/ 	.short	0x0028
        /*0024*/ 	.byte	0x00, 0xf4, 0x21, 0x00


	//----- nvinfo : EIATTR_KPARAM_INFO
	.align		4
.L_15:
        /*0028*/ 	.byte	0x04, 0x17
        /*002a*/ 	.short	(.L_17 - .L_16)
.L_16:
        /*002c*/ 	.word	0x00000000
        /*0030*/ 	.short	0x0004
        /*0032*/ 	.short	0x0020
        /*0034*/ 	.byte	0x00, 0xf4, 0x21, 0x00


	//----- nvinfo : EIATTR_KPARAM_INFO
	.align		4
.L_17:
        /*0038*/ 	.byte	0x04, 0x17
        /*003a*/ 	.short	(.L_19 - .L_18)
.L_18:
        /*003c*/ 	.word	0x00000000
        /*0040*/ 	.short	0x0003
        /*0042*/ 	.short	0x0018
        /*0044*/ 	.byte	0x00, 0xf4, 0x21, 0x00


	//----- nvinfo : EIATTR_KPARAM_INFO
	.align		4
.L_19:
        /*0048*/ 	.byte	0x04, 0x17
        /*004a*/ 	.short	(.L_21 - .L_20)
.L_20:
        /*004c*/ 	.word	0x00000000
        /*0050*/ 	.short	0x0002
        /*0052*/ 	.short	0x0010
        /*0054*/ 	.byte	0x00, 0xf4, 0x21, 0x00


	//----- nvinfo : EIATTR_KPARAM_INFO
	.align		4
.L_21:
        /*0058*/ 	.byte	0x04, 0x17
        /*005a*/ 	.short	(.L_23 - .L_22)
.L_22:
        /*005c*/ 	.word	0x00000000
        /*0060*/ 	.short	0x0001
        /*0062*/ 	.short	0x0008
        /*0064*/ 	.byte	0x00, 0xf4, 0x21, 0x00


	//----- nvinfo : EIATTR_KPARAM_INFO
	.align		4
.L_23:
        /*0068*/ 	.byte	0x04, 0x17
        /*006a*/ 	.short	(.L_25 - .L_24)
.L_24:
        /*006c*/ 	.word	0x00000000
        /*0070*/ 	.short	0x0000
        /*0072*/ 	.short	0x0000
        /*0074*/ 	.byte	0x00, 0xf4, 0x21, 0x00


	//----- nvinfo : EIATTR_SPARSE_MMA_MASK
	.align		4
.L_25:
        /*0078*/ 	.byte	0x03, 0x50
        /*007a*/ 	.short	0x0000


	//----- nvinfo : EIATTR_MAXREG_COUNT
	.align		4
        /*007c*/ 	.byte	0x03, 0x1b
        /*007e*/ 	.short	0x00ff


	//----- nvinfo : EIATTR_EXIT_INSTR_OFFSETS
	.align		4
        /*0080*/ 	.byte	0x04, 0x1c
        /*0082*/ 	.short	(.L_27 - .L_26)


	//   ....[0]....
.L_26:
        /*0084*/ 	.word	0x00000580


	//   ....[1]....
        /*0088*/ 	.word	0x000005a0


	//----- nvinfo : EIATTR_REQNTID
	.align		4
.L_27:
        /*008c*/ 	.byte	0x04, 0x10
        /*008e*/ 	.short	(.L_29 - .L_28)
.L_28:
        /*0090*/ 	.word	0x00000080
        /*0094*/ 	.word	0x00000001
        /*0098*/ 	.word	0x00000001


	//----- nvinfo : EIATTR_CBANK_PARAM_SIZE
	.align		4
.L_29:
        /*009c*/ 	.byte	0x03, 0x19
        /*009e*/ 	.short	0x0034


	//----- nvinfo : EIATTR_PARAM_CBANK
	.align		4
        /*00a0*/ 	.byte	0x04, 0x0a
        /*00a2*/ 	.short	(.L_31 - .L_30)
	.align		4
.L_30:
        /*00a4*/ 	.word	index@(.nv.constant0.triton_poi_fused__native_batch_norm_legit_no_training_mul_sigmoid_24)
        /*00a8*/ 	.short	0x0210
        /*00aa*/ 	.short	0x0034


	//----- nvinfo : EIATTR_SW_WAR
	.align		4
.L_31:
        /*00ac*/ 	.byte	0x04, 0x36
        /*00ae*/ 	.short	(.L_33 - .L_32)
.L_32:
        /*00b0*/ 	.word	0x00000008
.L_33:


//--------------------- .nv.callgraph             --------------------------
	.section	.nv.callgraph,"",@"SHT_CUDA_CALLGRAPH"
	.align	4
	.sectionentsize	8
	.align		4
        /*0000*/ 	.word	0x00000000
	.align		4
        /*0004*/ 	.word	0xffffffff
	.align		4
        /*0008*/ 	.word	0x00000000
	.align		4
        /*000c*/ 	.word	0xfffffffe
	.align		4
        /*0010*/ 	.word	0x00000000
	.align		4
        /*0014*/ 	.word	0xfffffffd
	.align		4
        /*0018*/ 	.word	0x00000000
	.align		4
        /*001c*/ 	.word	0xfffffffc


//--------------------- .nv.constant4             --------------------------
	.section	.nv.constant4,"a",@progbits
	.align	8
	.align		8
.nv.constant4:
        /*0000*/ 	.dword	_$_str
	.align		8
        /*0008*/ 	.dword	_$_str_$_2


//--------------------- .text.triton_poi_fused__native_batch_norm_legit_no_training_mul_sigmoid_24 --------------------------
	.section	.text.triton_poi_fused__native_batch_norm_legit_no_training_mul_sigmoid_24,"ax",@progbits
	.align	128
        .global         triton_poi_fused__native_batch_norm_legit_no_training_mul_sigmoid_24
        .type           triton_poi_fused__native_batch_norm_legit_no_training_mul_sigmoid_24,@function
        .size           triton_poi_fused__native_batch_norm_legit_no_training_mul_sigmoid_24,(.L_x_1 - triton_poi_fused__native_batch_norm_legit_no_training_mul_sigmoid_24)
        .other          triton_poi_fused__native_batch_norm_legit_no_training_mul_sigmoid_24,@"STO_CUDA_ENTRY STV_DEFAULT"
triton_poi_fused__native_batch_norm_legit_no_training_mul_sigmoid_24:
.text.triton_poi_fused__native_batch_norm_legit_no_training_mul_sigmoid_24:
[----:B------:R-:W0:Y:S01]  /*0000*/  LDC R1, c[0x0][0x28] ;  /* 0x00000a00ff017b82 */ /* 0x000e220000000800 */
[----:B------:R-:W1:Y:S07]  /*0010*/  S2R R0, SR_TID.X ;  /* 0x0000000000007919 */ /* 0x000e6e0000002100 */
[----:B------:R-:W2:Y:S01]  /*0020*/  LDC.64 R8, c[0x0][0x228] ;  /* 0x00008a00ff087b82 */ /* 0x000ea20000000a00 */
[----:B------:R-:W-:Y:S01]  /*0030*/  ULDC.64 UR4, c[0x0][0x208] ;  /* 0x0000820000047ab9 */ /* 0x000fe20000000a00 */
[----:B------:R-:W3:Y:S06]  /*0040*/  S2R R5, SR_CTAID.X ;  /* 0x0000000000057919 */ /* 0x000eec0000002500 */
[----:B------:R-:W4:Y:S08]  /*0050*/  LDC.64 R14, c[0x0][0x220] ;  /* 0x00008800ff0e7b82 */ /* 0x000f300000000a00 */
[----:B------:R-:W5:Y:S08]  /*0060*/  LDC.64 R12, c[0x0][0x218] ;  /* 0x00008600ff0c7b82 */ /* 0x000f700000000a00 */
[----:B------:R-:W5:Y:S01]  /*0070*/  LDC.64 R16, c[0x0][0x230] ;  /* 0x00008c00ff107b82 */ /* 0x000f620000000a00 */
[----:B-1----:R-:W-:-:S07]  /*0080*/  SHF.L.U32 R0, R0, 0x1, RZ ;  /* 0x0000000100007819 */ /* 0x002fce00000006ff */
[----:B------:R-:W1:Y:S01]  /*0090*/  LDC.64 R18, c[0x0][0x238] ;  /* 0x00008e00ff127b82 */ /* 0x000e620000000a00 */
[----:B---3--:R-:W-:Y:S02]  /*00a0*/  SHF.R.S32.HI R3, RZ, 0x17, R5 ;  /* 0x00000017ff037819 */ /* 0x008fe40000011405 */
[----:B------:R-:W-:Y:S02]  /*00b0*/  LOP3.LUT R0, R0, 0xfe, RZ, 0xc0, !PT ;  /* 0x000000fe00007812 */ /* 0x000fe400078ec0ff */
[----:B------:R-:W-:Y:S02]  /*00c0*/  SGXT R3, R3, 0x1 ;  /* 0x000000010303781a */ /* 0x000fe40000000200 */
[----:B------:R-:W-:-:S04]  /*00d0*/  LEA R0, R5, R0, 0x8 ;  /* 0x0000000005007211 */ /* 0x000fc800078e40ff */
[----:B------:R-:W-:Y:S02]  /*00e0*/  LEA.HI R3, R3, R0, RZ, 0x5 ;  /* 0x0000000003037211 */ /* 0x000fe400078f28ff */
[----:B------:R-:W-:Y:S02]  /*00f0*/  ISETP.GE.AND P0, PT, R0, 0x800, PT ;  /* 0x000008000000780c */ /* 0x000fe40003f06270 */
[----:B------:R-:W-:-:S04]  /*0100*/  LOP3.LUT R3, R3, 0xffffffe0, RZ, 0xc0, !PT ;  /* 0xffffffe003037812 */ /* 0x000fc800078ec0ff */
[----:B------:R-:W-:Y:S02]  /*0110*/  IADD3 R11, R0, -R3, RZ ;  /* 0x80000003000b7210 */ /* 0x000fe40007ffe0ff */
[----:B------:R-:W-:-:S03]  /*0120*/  CS2R R2, SRZ ;  /* 0x0000000000027805 */ /* 0x000fc6000001ff00 */
[----:B--2---:R-:W-:-:S05]  /*0130*/  IMAD.WIDE R8, R11, 0x4, R8 ;  /* 0x000000040b087825 */ /* 0x004fca00078e0208 */
[----:B------:R2:W3:Y:S01]  /*0140*/  @!P0 LDG.E.EL.64 R2, desc[UR4][R8.64] ;  /* 0x0000000408028981 */ /* 0x0004e2000c2e1b00 */
[----:B------:R-:W-:Y:S02]  /*0150*/  CS2R R4, SRZ ;  /* 0x0000000000047805 */ /* 0x000fe4000001ff00 */
[----:B------:R-:W-:Y:S01]  /*0160*/  CS2R R6, SRZ ;  /* 0x0000000000067805 */ /* 0x000fe2000001ff00 */
[----:B----4-:R-:W-:-:S04]  /*0170*/  IMAD.WIDE R14, R11, 0x4, R14 ;  /* 0x000000040b0e7825 */ /* 0x010fc800078e020e */
[----:B-----5:R-:W-:Y:S01]  /*0180*/  IMAD.WIDE R12, R0, 0x4, R12 ;  /* 0x00000004000c7825 */ /* 0x020fe200078e020c */
[----:B------:R4:W5:Y:S01]  /*0190*/  @!P0 LDG.E.EL.64 R4, desc[UR4][R14.64] ;  /* 0x000000040e048981 */ /* 0x000962000c2e1b00 */
[----:B--2---:R-:W-:Y:S02]  /*01a0*/  CS2R R8, SRZ ;  /* 0x0000000000087805 */ /* 0x004fe4000001ff00 */
[C---:B0-----:R-:W-:Y:S01]  /*01b0*/  IMAD.WIDE R16, R11.reuse, 0x4, R16 ;  /* 0x000000040b107825 */ /* 0x041fe200078e0210 */
[----:B------:R0:W5:Y:S03]  /*01c0*/  @!P0 LDG.E.64 R6, desc[UR4][R12.64] ;  /* 0x000000040c068981 */ /* 0x000166000c1e1b00 */
[----:B-1----:R-:W-:Y:S01]  /*01d0*/  IMAD.WIDE R18, R11, 0x4, R18 ;  /* 0x000000040b127825 */ /* 0x002fe200078e0212 */
[----:B------:R-:W-:-:S04]  /*01e0*/  CS2R R10, SRZ ;  /* 0x00000000000a7805 */ /* 0x000fc8000001ff00 */
[----:B------:R-:W2:Y:S04]  /*01f0*/  @!P0 LDG.E.EL.64 R8, desc[UR4][R18.64] ;  /* 0x0000000412088981 */ /* 0x000ea8000c2e1b00 */
[----:B------:R-:W2:Y:S01]  /*0200*/  @!P0 LDG.E.EL.64 R10, desc[UR4][R16.64] ;  /* 0x00000004100a8981 */ /* 0x000ea2000c2e1b00 */
[----:B---3--:R-:W-:Y:S01]  /*0210*/  FADD R2, R2, 0.0010000000474974513054 ;  /* 0x3a83126f02027421 */ /* 0x008fe20000000000 */
[----:B------:R-:W-:-:S03]  /*0220*/  FADD R3, R3, 0.0010000000474974513054 ;  /* 0x3a83126f03037421 */ /* 0x000fc60000000000 */
[----:B------:R-:W1:Y:S08]  /*0230*/  MUFU.SQRT R20, R2 ;  /* 0x0000000200147308 */ /* 0x000e700000002000 */
[----:B----4-:R-:W3:Y:S01]  /*0240*/  MUFU.SQRT R14, R3 ;  /* 0x00000003000e7308 */ /* 0x010ee20000002000 */
[C---:B-1----:R-:W-:Y:S02]  /*0250*/  FSETP.GT.AND P1, PT, R20.reuse, 8.50705917302346158658e+37, PT ;  /* 0x7e8000001400780b */ /* 0x042fe40003f24000 */
[----:B------:R-:W-:-:S02]  /*0260*/  FSETP.GEU.AND P3, PT, R20, 1.175494350822287508e-38, PT ;  /* 0x008000001400780b */ /* 0x000fc40003f6e000 */
[C---:B---3--:R-:W-:Y:S02]  /*0270*/  FSETP.GT.AND P2, PT, R14.reuse, 8.50705917302346158658e+37, PT ;  /* 0x7e8000000e00780b */ /* 0x048fe40003f44000 */
[----:B------:R-:W-:-:S07]  /*0280*/  FSETP.GEU.AND P4, PT, R14, 1.175494350822287508e-38, PT ;  /* 0x008000000e00780b */ /* 0x000fce0003f8e000 */
[----:B------:R-:W-:Y:S01]  /*0290*/  @P1 FMUL R20, R20, 0.25 ;  /* 0x3e80000014141820 */ /* 0x000fe20000400000 */
[----:B------:R-:W-:-:S03]  /*02a0*/  HFMA2.MMA R2, -RZ, RZ, 1.625, 0 ;  /* 0x3e800000ff027435 */ /* 0x000fc600000001ff */
[----:B------:R-:W-:Y:S01]  /*02b0*/  @!P3 FMUL R20, R20, 16777216 ;  /* 0x4b8000001414b820 */ /* 0x000fe20000400000 */
[----:B------:R-:W-:-:S05]  /*02c0*/  @P2 FMUL R14, R14, 0.25 ;  /* 0x3e8000000e0e2820 */ /* 0x000fca0000400000 */
[----:B------:R-:W1:Y:S01]  /*02d0*/  MUFU.RCP R20, R20 ;  /* 0x0000001400147308 */ /* 0x000e620000001000 */
[----:B------:R-:W-:Y:S01]  /*02e0*/  @!P4 FMUL R14, R14, 16777216 ;  /* 0x4b8000000e0ec820 */ /* 0x000fe20000400000 */
[----:B------:R-:W-:-:S06]  /*02f0*/  FSEL R3, R2, 1, P1 ;  /* 0x3f80000002037808 */ /* 0x000fcc0000800000 */
[----:B------:R-:W3:Y:S01]  /*0300*/  MUFU.RCP R14, R14 ;  /* 0x0000000e000e7308 */ /* 0x000ee20000001000 */
[----:B------:R-:W-:Y:S01]  /*0310*/  @!P3 FMUL R3, R3, 16777216 ;  /* 0x4b8000000303b820 */ /* 0x000fe20000400000 */
[----:B0-----:R-:W-:Y:S01]  /*0320*/  FSEL R13, R2, 1, P2 ;  /* 0x3f800000020d7808 */ /* 0x001fe20001000000 */
[----:B-----5:R-:W-:Y:S02]  /*0330*/  FADD R4, -R4, R6 ;  /* 0x0000000604047221 */ /* 0x020fe40000000100 */
[----:B-1----:R-:W-:Y:S02]  /*0340*/  FMUL R3, R20, R3 ;  /* 0x0000000314037220 */ /* 0x002fe40000400000 */
[----:B------:R-:W-:Y:S01]  /*0350*/  @!P4 FMUL R13, R13, 16777216 ;  /* 0x4b8000000d0dc820 */ /* 0x000fe20000400000 */
[----:B------:R-:W-:Y:S01]  /*0360*/  FADD R5, -R5, R7 ;  /* 0x0000000705057221 */ /* 0x000fe20000000100 */
[----:B------:R-:W-:Y:S02]  /*0370*/  FMUL R3, R4, R3 ;  /* 0x0000000304037220 */ /* 0x000fe40000400000 */
[----:B---3--:R-:W-:-:S02]  /*0380*/  FMUL R4, R14, R13 ;  /* 0x0000000d0e047220 */ /* 0x008fc40000400000 */
[----:B--2---:R-:W-:Y:S02]  /*0390*/  FFMA R8, R3, R10, R8 ;  /* 0x0000000a03087223 */ /* 0x004fe40000000008 */
[----:B------:R-:W-:Y:S02]  /*03a0*/  FMUL R4, R5, R4 ;  /* 0x0000000405047220 */ /* 0x000fe40000400000 */
[----:B------:R-:W-:Y:S02]  /*03b0*/  FADD R3, RZ, -R8 ;  /* 0x80000008ff037221 */ /* 0x000fe40000000000 */
[----:B------:R-:W-:Y:S02]  /*03c0*/  FFMA R9, R4, R11, R9 ;  /* 0x0000000b04097223 */ /* 0x000fe40000000009 */
[----:B------:R-:W-:Y:S02]  /*03d0*/  FMUL R4, R3, 1.4426950216293334961 ;  /* 0x3fb8aa3b03047820 */ /* 0x000fe40000400000 */
[----:B------:R-:W-:-:S04]  /*03e0*/  FADD R3, RZ, -R9 ;  /* 0x80000009ff037221 */ /* 0x000fc80000000000 */
[----:B------:R-:W-:Y:S01]  /*03f0*/  FMUL R6, R3, 1.4426950216293334961 ;  /* 0x3fb8aa3b03067820 */ /* 0x000fe20000400000 */
[----:B------:R-:W-:-:S04]  /*0400*/  FSETP.GEU.AND P1, PT, R4, -126, PT ;  /* 0xc2fc00000400780b */ /* 0x000fc80003f2e000 */
[----:B------:R-:W-:-:S09]  /*0410*/  FSETP.GEU.AND P2, PT, R6, -126, PT ;  /* 0xc2fc00000600780b */ /* 0x000fd20003f4e000 */
[----:B------:R-:W-:-:S04]  /*0420*/  @!P1 FMUL R4, R4, 0.5 ;  /* 0x3f00000004049820 */ /* 0x000fc80000400000 */
[----:B------:R-:W-:Y:S01]  /*0430*/  @!P2 FMUL R6, R6, 0.5 ;  /* 0x3f0000000606a820 */ /* 0x000fe20000400000 */
[----:B------:R-:W0:Y:S08]  /*0440*/  MUFU.EX2 R3, R4 ;  /* 0x0000000400037308 */ /* 0x000e300000000800 */
[----:B------:R-:W1:Y:S01]  /*0450*/  MUFU.EX2 R5, R6 ;  /* 0x0000000600057308 */ /* 0x000e620000000800 */
[----:B0-----:R-:W-:-:S04]  /*0460*/  @!P1 FMUL R3, R3, R3 ;  /* 0x0000000303039220 */ /* 0x001fc80000400000 */
[----:B------:R-:W-:Y:S01]  /*0470*/  FADD R7, R3, 1 ;  /* 0x3f80000003077421 */ /* 0x000fe20000000000 */
[----:B-1----:R-:W-:-:S04]  /*0480*/  @!P2 FMUL R5, R5, R5 ;  /* 0x000000050505a220 */ /* 0x002fc80000400000 */
[----:B------:R-:W-:Y:S01]  /*0490*/  FADD R10, R5, 1 ;  /* 0x3f800000050a7421 */ /* 0x000fe20000000000 */
[----:B------:R-:W-:Y:S01]  /*04a0*/  FSETP.GT.AND P1, PT, R7, 8.50705917302346158658e+37, PT ;  /* 0x7e8000000700780b */ /* 0x000fe20003f24000 */
[----:B------:R-:W0:Y:S03]  /*04b0*/  LDC.64 R4, c[0x0][0x210] ;  /* 0x00008400ff047b82 */ /* 0x000e260000000a00 */
[----:B------:R-:W-:-:S09]  /*04c0*/  FSETP.GT.AND P2, PT, R10, 8.50705917302346158658e+37, PT ;  /* 0x7e8000000a00780b */ /* 0x000fd20003f44000 */
[----:B------:R-:W-:-:S04]  /*04d0*/  @P1 FMUL R7, R7, 0.25 ;  /* 0x3e80000007071820 */ /* 0x000fc80000400000 */
[----:B------:R-:W-:Y:S02]  /*04e0*/  @P2 FMUL R10, R10, 0.25 ;  /* 0x3e8000000a0a2820 */ /* 0x000fe40000400000 */
[----:B------:R-:W1:Y:S08]  /*04f0*/  MUFU.RCP R7, R7 ;  /* 0x0000000700077308 */ /* 0x000e700000001000 */
[----:B------:R-:W2:Y:S01]  /*0500*/  MUFU.RCP R10, R10 ;  /* 0x0000000a000a7308 */ /* 0x000ea20000001000 */
[----:B------:R-:W-:-:S02]  /*0510*/  FSEL R6, R2, 1, P1 ;  /* 0x3f80000002067808 */ /* 0x000fc40000800000 */
[----:B------:R-:W-:-:S03]  /*0520*/  FSEL R3, R2, 1, P2 ;  /* 0x3f80000002037808 */ /* 0x000fc60001000000 */
[----:B-1----:R-:W-:-:S04]  /*0530*/  FMUL R11, R7, R6 ;  /* 0x00000006070b7220 */ /* 0x002fc80000400000 */
[----:B------:R-:W-:Y:S01]  /*0540*/  FMUL R8, R8, R11 ;  /* 0x0000000b08087220 */ /* 0x000fe20000400000 */
[----:B--2---:R-:W-:Y:S01]  /*0550*/  FMUL R6, R10, R3 ;  /* 0x000000030a067220 */ /* 0x004fe20000400000 */
[----:B0-----:R-:W-:-:S04]  /*0560*/  IMAD.WIDE R2, R0, 0x4, R4 ;  /* 0x0000000400027825 */ /* 0x001fc800078e0204 */
[----:B------:R-:W-:Y:S01]  /*0570*/  FMUL R9, R9, R6 ;  /* 0x0000000609097220 */ /* 0x000fe20000400000 */
[----:B------:R-:W-:Y:S06]  /*0580*/  @P0 EXIT ;  /* 0x000000000000094d */ /* 0x000fec0003800000 */
[----:B------:R-:W-:Y:S01]  /*0590*/  STG.E.64 desc[UR4][R2.64], R8 ;  /* 0x0000000802007986 */ /* 0x000fe2000c101b04 */
[----:B------:R-:W-:Y:S05]  /*05a0*/  EXIT ;  /* 0x000000000000794d */ /* 0x000fea0003800000 */
.L_x_0:
[----:B------:R-:W-:-:S00]  /*05b0*/  BRA `(.L_x_0) ;  /* 0xfffffffc00fc7947 */ /* 0x000fc0000383ffff */
[----:B------:R-:W-:-:S00]  /*05c0*/  NOP ;  /* 0x0000000000007918 */ /* 0x000fc00000000000 */
        /* <DEDUP_REMOVED lines=11> */
.L_x_1:


//--------------------- .nv.global.init           --------------------------
	.section	.nv.global.init,"aw",@progbits
.nv.global.init:
	.type		_$_str,@object
	.size		_$_str,(_$_str_$_2 - _$_str)
_$_str:
        /*0000*/ 	.byte	0x5f, 0x5f, 0x43, 0x55, 0x44, 0x41, 0x5f, 0x46, 0x54, 0x5a, 0x00
	.type		_$_str_$_2,@object
	.size		_$_str_$_2,(.L_1 - _$_str_$_2)
_$_str_$_2:
        /*000b*/ 	.byte	0x5f, 0x5f, 0x43, 0x55, 0x44, 0x41, 0x5f, 0x50, 0x52, 0x45, 0x43, 0x5f, 0x53, 0x51, 0x52, 0x54
        /*001b*/ 	.byte	0x00
.L_1:


//--------------------- .nv.constant0.triton_poi_fused__native_batch_norm_legit_no_training_mul_sigmoid_24 --------------------------
	.section	.nv.constant0.triton_poi_fused__native_batch_norm_legit_no_training_mul_sigmoid_24,"a",@progbits
	.sectionflags	@""
	.align	4
.nv.constant0.triton_poi_fused__native_batch_norm_legit_no_training_mul_sigmoid_24:
	.zero		580
